//
// Generated by NVIDIA NVVM Compiler
//
// Compiler Build ID: CL-36424714
// Cuda compilation tools, release 13.0, V13.0.88
// Based on NVVM 20.0.0
//

.version 9.0
.target sm_100
.address_size 64

	// .globl	_Z10pow_doubleiiPdidS_
.func  (.param .b64 func_retval0) __internal_accurate_pow
(
	.param .b64 __internal_accurate_pow_param_0,
	.param .b64 __internal_accurate_pow_param_1
)
;

.visible .entry _Z10pow_doubleiiPdidS_(
	.param .u32 _Z10pow_doubleiiPdidS__param_0,
	.param .u32 _Z10pow_doubleiiPdidS__param_1,
	.param .u64 .ptr .align 1 _Z10pow_doubleiiPdidS__param_2,
	.param .u32 _Z10pow_doubleiiPdidS__param_3,
	.param .f64 _Z10pow_doubleiiPdidS__param_4,
	.param .u64 .ptr .align 1 _Z10pow_doubleiiPdidS__param_5
)
{
	.reg .pred 	%p<28>;
	.reg .b32 	%r<38>;
	.reg .b64 	%rd<11>;
	.reg .b64 	%fd<24>;

	ld.param.u32 	%r11, [_Z10pow_doubleiiPdidS__param_0];
	ld.param.u32 	%r12, [_Z10pow_doubleiiPdidS__param_1];
	ld.param.u64 	%rd4, [_Z10pow_doubleiiPdidS__param_2];
	ld.param.u32 	%r13, [_Z10pow_doubleiiPdidS__param_3];
	ld.param.f64 	%fd12, [_Z10pow_doubleiiPdidS__param_4];
	ld.param.u64 	%rd5, [_Z10pow_doubleiiPdidS__param_5];
	mov.u32 	%r14, %ctaid.x;
	mov.u32 	%r1, %ntid.x;
	mov.u32 	%r15, %tid.x;
	mad.lo.s32 	%r37, %r14, %r1, %r15;
	setp.ge.s32 	%p4, %r37, %r11;
	@%p4 bra 	$L__BB0_16;
	{
	.reg .b32 %temp; 
	mov.b64 	{%temp, %r3}, %fd12;
	}
	shr.u32 	%r16, %r3, 20;
	and.b32  	%r17, %r16, 2047;
	add.s32 	%r18, %r17, -1012;
	mov.b64 	%rd6, %fd12;
	shl.b64 	%rd1, %rd6, %r18;
	setp.eq.s64 	%p1, %rd1, -9223372036854775808;
	cvt.rzi.f64.f64 	%fd1, %fd12;
	abs.f64 	%fd2, %fd12;
	setp.neu.f64 	%p6, %fd2, 0d3FE0000000000000;
	and.pred  	%p2, %p6, %p1;
	setp.lt.s32 	%p7, %r3, 0;
	selp.b32 	%r4, 0, 2146435072, %p7;
	and.b32  	%r5, %r3, 2147483647;
	or.b32  	%r6, %r4, -2147483648;
	mov.u32 	%r19, %nctaid.x;
	mul.lo.s32 	%r7, %r1, %r19;
	cvta.to.global.u64 	%rd2, %rd4;
	cvta.to.global.u64 	%rd3, %rd5;
$L__BB0_2:
	setp.lt.s32 	%p8, %r37, %r12;
	@%p8 bra 	$L__BB0_15;
	rem.s32 	%r20, %r37, %r13;
	setp.ne.s32 	%p9, %r20, 0;
	@%p9 bra 	$L__BB0_15;
	mul.wide.s32 	%rd7, %r37, 8;
	add.s64 	%rd8, %rd2, %rd7;
	ld.global.f64 	%fd3, [%rd8];
	{
	.reg .b32 %temp; 
	mov.b64 	{%temp, %r9}, %fd3;
	}
	abs.f64 	%fd4, %fd3;
	setp.neu.f64 	%p10, %fd3, 0d0000000000000000;
	@%p10 bra 	$L__BB0_6;
	setp.lt.s32 	%p14, %r3, 0;
	selp.b32 	%r21, %r9, 0, %p2;
	or.b32  	%r22, %r21, 2146435072;
	selp.b32 	%r23, %r22, %r21, %p14;
	mov.b32 	%r24, 0;
	mov.b64 	%fd23, {%r24, %r23};
	mov.pred 	%p3, %p2;
	bra.uni 	$L__BB0_7;
$L__BB0_6:
	{ // callseq 0, 0
	.param .b64 param0;
	st.param.f64 	[param0], %fd4;
	.param .b64 param1;
	st.param.f64 	[param1], %fd12;
	.param .b64 retval0;
	call.uni (retval0), 
	__internal_accurate_pow, 
	(
	param0, 
	param1
	);
	ld.param.f64 	%fd13, [retval0];
	} // callseq 0
	setp.lt.s32 	%p11, %r9, 0;
	setp.neu.f64 	%p12, %fd12, %fd1;
	neg.f64 	%fd15, %fd13;
	setp.eq.s64 	%p13, %rd1, -9223372036854775808;
	selp.f64 	%fd16, %fd15, %fd13, %p13;
	selp.f64 	%fd17, %fd16, %fd13, %p11;
	selp.f64 	%fd18, 0dFFF8000000000000, %fd17, %p11;
	selp.f64 	%fd23, %fd18, %fd17, %p12;
	mov.pred 	%p3, %p1;
$L__BB0_7:
	add.f64 	%fd19, %fd12, %fd3;
	{
	.reg .b32 %temp; 
	mov.b64 	{%temp, %r25}, %fd19;
	}
	and.b32  	%r26, %r25, 2146435072;
	setp.ne.s32 	%p15, %r26, 2146435072;
	@%p15 bra 	$L__BB0_14;
	setp.num.f64 	%p16, %fd3, %fd12;
	@%p16 bra 	$L__BB0_10;
	add.rn.f64 	%fd23, %fd3, %fd12;
	bra.uni 	$L__BB0_14;
$L__BB0_10:
	setp.neu.f64 	%p17, %fd2, 0d7FF0000000000000;
	@%p17 bra 	$L__BB0_12;
	setp.lt.s32 	%p21, %r3, 0;
	setp.gt.f64 	%p22, %fd4, 0d3FF0000000000000;
	selp.b32 	%r32, 2146435072, 0, %p22;
	xor.b32  	%r33, %r32, 2146435072;
	selp.b32 	%r34, %r33, %r32, %p21;
	setp.eq.f64 	%p23, %fd3, 0dBFF0000000000000;
	selp.b32 	%r35, 1072693248, %r34, %p23;
	mov.b32 	%r36, 0;
	mov.b64 	%fd23, {%r36, %r35};
	bra.uni 	$L__BB0_14;
$L__BB0_12:
	setp.neu.f64 	%p18, %fd4, 0d7FF0000000000000;
	@%p18 bra 	$L__BB0_14;
	setp.lt.s32 	%p19, %r9, 0;
	setp.ne.s32 	%p20, %r5, 1071644672;
	selp.b32 	%r28, %r6, %r4, %p20;
	selp.b32 	%r29, %r28, %r4, %p3;
	selp.b32 	%r30, %r29, %r4, %p19;
	mov.b32 	%r31, 0;
	mov.b64 	%fd23, {%r31, %r30};
$L__BB0_14:
	setp.eq.f64 	%p24, %fd12, 0d0000000000000000;
	setp.eq.f64 	%p25, %fd3, 0d3FF0000000000000;
	selp.f64 	%fd20, 0d3FF0000000000000, %fd23, %p25;
	selp.f64 	%fd21, 0d3FF0000000000000, %fd20, %p24;
	mul.wide.s32 	%rd9, %r37, 8;
	add.s64 	%rd10, %rd3, %rd9;
	st.global.f64 	[%rd10], %fd21;
$L__BB0_15:
	add.s32 	%r37, %r37, %r7;
	setp.lt.s32 	%p26, %r37, %r11;
	@%p26 bra 	$L__BB0_2;
$L__BB0_16:
	ret;

}
.func  (.param .b64 func_retval0) __internal_accurate_pow(
	.param .b64 __internal_accurate_pow_param_0,
	.param .b64 __internal_accurate_pow_param_1
)
{
	.reg .pred 	%p<8>;
	.reg .b32 	%r<49>;
	.reg .b32 	%f<3>;
	.reg .b64 	%fd<109>;

	ld.param.f64 	%fd10, [__internal_accurate_pow_param_0];
	ld.param.f64 	%fd11, [__internal_accurate_pow_param_1];
	{
	.reg .b32 %temp; 
	mov.b64 	{%temp, %r46}, %fd10;
	}
	{
	.reg .b32 %temp; 
	mov.b64 	{%r45, %temp}, %fd10;
	}
	shr.u32 	%r47, %r46, 20;
	setp.gt.u32 	%p1, %r46, 1048575;
	@%p1 bra 	$L__BB1_2;
	mul.f64 	%fd12, %fd10, 0d4350000000000000;
	{
	.reg .b32 %temp; 
	mov.b64 	{%temp, %r46}, %fd12;
	}
	{
	.reg .b32 %temp; 
	mov.b64 	{%r45, %temp}, %fd12;
	}
	shr.u32 	%r16, %r46, 20;
	add.s32 	%r47, %r16, -54;
$L__BB1_2:
	add.s32 	%r48, %r47, -1023;
	and.b32  	%r17, %r46, -2146435073;
	or.b32  	%r18, %r17, 1072693248;
	mov.b64 	%fd107, {%r45, %r18};
	setp.lt.u32 	%p2, %r18, 1073127583;
	@%p2 bra 	$L__BB1_4;
	{
	.reg .b32 %temp; 
	mov.b64 	{%r19, %temp}, %fd107;
	}
	{
	.reg .b32 %temp; 
	mov.b64 	{%temp, %r20}, %fd107;
	}
	add.s32 	%r21, %r20, -1048576;
	mov.b64 	%fd107, {%r19, %r21};
	add.s32 	%r48, %r47, -1022;
$L__BB1_4:
	add.f64 	%fd13, %fd107, 0dBFF0000000000000;
	add.f64 	%fd14, %fd107, 0d3FF0000000000000;
	rcp.approx.ftz.f64 	%fd15, %fd14;
	neg.f64 	%fd16, %fd14;
	fma.rn.f64 	%fd17, %fd16, %fd15, 0d3FF0000000000000;
	fma.rn.f64 	%fd18, %fd17, %fd17, %fd17;
	fma.rn.f64 	%fd19, %fd18, %fd15, %fd15;
	mul.f64 	%fd20, %fd13, %fd19;
	fma.rn.f64 	%fd21, %fd13, %fd19, %fd20;
	mul.f64 	%fd22, %fd21, %fd21;
	fma.rn.f64 	%fd23, %fd22, 0d3EB0F5FF7D2CAFE2, 0d3ED0F5D241AD3B5A;
	fma.rn.f64 	%fd24, %fd23, %fd22, 0d3EF3B20A75488A3F;
	fma.rn.f64 	%fd25, %fd24, %fd22, 0d3F1745CDE4FAECD5;
	fma.rn.f64 	%fd26, %fd25, %fd22, 0d3F3C71C7258A578B;
	fma.rn.f64 	%fd27, %fd26, %fd22, 0d3F6249249242B910;
	fma.rn.f64 	%fd28, %fd27, %fd22, 0d3F89999999999DFB;
	sub.f64 	%fd29, %fd13, %fd21;
	add.f64 	%fd30, %fd29, %fd29;
	neg.f64 	%fd31, %fd21;
	fma.rn.f64 	%fd32, %fd31, %fd13, %fd30;
	mul.f64 	%fd33, %fd19, %fd32;
	fma.rn.f64 	%fd34, %fd22, %fd28, 0d3FB5555555555555;
	mov.f64 	%fd35, 0d3FB5555555555555;
	sub.f64 	%fd36, %fd35, %fd34;
	fma.rn.f64 	%fd37, %fd22, %fd28, %fd36;
	add.f64 	%fd38, %fd37, 0dBC46A4CB00B9E7B0;
	add.f64 	%fd39, %fd34, %fd38;
	sub.f64 	%fd40, %fd34, %fd39;
	add.f64 	%fd41, %fd38, %fd40;
	mul.rn.f64 	%fd42, %fd21, %fd21;
	neg.f64 	%fd43, %fd42;
	fma.rn.f64 	%fd44, %fd21, %fd21, %fd43;
	{
	.reg .b32 %temp; 
	mov.b64 	{%r22, %temp}, %fd33;
	}
	{
	.reg .b32 %temp; 
	mov.b64 	{%temp, %r23}, %fd33;
	}
	add.s32 	%r24, %r23, 1048576;
	mov.b64 	%fd45, {%r22, %r24};
	fma.rn.f64 	%fd46, %fd21, %fd45, %fd44;
	mul.rn.f64 	%fd47, %fd42, %fd21;
	neg.f64 	%fd48, %fd47;
	fma.rn.f64 	%fd49, %fd42, %fd21, %fd48;
	fma.rn.f64 	%fd50, %fd42, %fd33, %fd49;
	fma.rn.f64 	%fd51, %fd46, %fd21, %fd50;
	mul.rn.f64 	%fd52, %fd39, %fd47;
	neg.f64 	%fd53, %fd52;
	fma.rn.f64 	%fd54, %fd39, %fd47, %fd53;
	fma.rn.f64 	%fd55, %fd39, %fd51, %fd54;
	fma.rn.f64 	%fd56, %fd41, %fd47, %fd55;
	add.f64 	%fd57, %fd52, %fd56;
	sub.f64 	%fd58, %fd52, %fd57;
	add.f64 	%fd59, %fd56, %fd58;
	add.f64 	%fd60, %fd21, %fd57;
	sub.f64 	%fd61, %fd21, %fd60;
	add.f64 	%fd62, %fd57, %fd61;
	add.f64 	%fd63, %fd59, %fd62;
	add.f64 	%fd64, %fd33, %fd63;
	add.f64 	%fd65, %fd60, %fd64;
	sub.f64 	%fd66, %fd60, %fd65;
	add.f64 	%fd67, %fd64, %fd66;
	xor.b32  	%r25, %r48, -2147483648;
	mov.b32 	%r26, 1127219200;
	mov.b64 	%fd68, {%r25, %r26};
	mov.b32 	%r27, -2147483648;
	mov.b64 	%fd69, {%r27, %r26};
	sub.f64 	%fd70, %fd68, %fd69;
	fma.rn.f64 	%fd71, %fd70, 0d3FE62E42FEFA39EF, %fd65;
	fma.rn.f64 	%fd72, %fd70, 0dBFE62E42FEFA39EF, %fd71;
	sub.f64 	%fd73, %fd72, %fd65;
	sub.f64 	%fd74, %fd67, %fd73;
	fma.rn.f64 	%fd75, %fd70, 0d3C7ABC9E3B39803F, %fd74;
	add.f64 	%fd76, %fd71, %fd75;
	sub.f64 	%fd77, %fd71, %fd76;
	add.f64 	%fd78, %fd75, %fd77;
	{
	.reg .b32 %temp; 
	mov.b64 	{%temp, %r28}, %fd11;
	}
	{
	.reg .b32 %temp; 
	mov.b64 	{%r29, %temp}, %fd11;
	}
	shl.b32 	%r30, %r28, 1;
	setp.gt.u32 	%p3, %r30, -33554433;
	and.b32  	%r31, %r28, -15728641;
	selp.b32 	%r32, %r31, %r28, %p3;
	mov.b64 	%fd79, {%r29, %r32};
	mul.rn.f64 	%fd80, %fd76, %fd79;
	neg.f64 	%fd81, %fd80;
	fma.rn.f64 	%fd82, %fd76, %fd79, %fd81;
	fma.rn.f64 	%fd83, %fd78, %fd79, %fd82;
	add.f64 	%fd4, %fd80, %fd83;
	sub.f64 	%fd84, %fd80, %fd4;
	add.f64 	%fd5, %fd83, %fd84;
	fma.rn.f64 	%fd85, %fd4, 0d3FF71547652B82FE, 0d4338000000000000;
	{
	.reg .b32 %temp; 
	mov.b64 	{%r13, %temp}, %fd85;
	}
	mov.f64 	%fd86, 0dC338000000000000;
	add.rn.f64 	%fd87, %fd85, %fd86;
	fma.rn.f64 	%fd88, %fd87, 0dBFE62E42FEFA39EF, %fd4;
	fma.rn.f64 	%fd89, %fd87, 0dBC7ABC9E3B39803F, %fd88;
	fma.rn.f64 	%fd90, %fd89, 0d3E5ADE1569CE2BDF, 0d3E928AF3FCA213EA;
	fma.rn.f64 	%fd91, %fd90, %fd89, 0d3EC71DEE62401315;
	fma.rn.f64 	%fd92, %fd91, %fd89, 0d3EFA01997C89EB71;
	fma.rn.f64 	%fd93, %fd92, %fd89, 0d3F2A01A014761F65;
	fma.rn.f64 	%fd94, %fd93, %fd89, 0d3F56C16C1852B7AF;
	fma.rn.f64 	%fd95, %fd94, %fd89, 0d3F81111111122322;
	fma.rn.f64 	%fd96, %fd95, %fd89, 0d3FA55555555502A1;
	fma.rn.f64 	%fd97, %fd96, %fd89, 0d3FC5555555555511;
	fma.rn.f64 	%fd98, %fd97, %fd89, 0d3FE000000000000B;
	fma.rn.f64 	%fd99, %fd98, %fd89, 0d3FF0000000000000;
	fma.rn.f64 	%fd100, %fd99, %fd89, 0d3FF0000000000000;
	{
	.reg .b32 %temp; 
	mov.b64 	{%r14, %temp}, %fd100;
	}
	{
	.reg .b32 %temp; 
	mov.b64 	{%temp, %r15}, %fd100;
	}
	shl.b32 	%r33, %r13, 20;
	add.s32 	%r34, %r33, %r15;
	mov.b64 	%fd108, {%r14, %r34};
	{
	.reg .b32 %temp; 
	mov.b64 	{%temp, %r35}, %fd4;
	}
	mov.b32 	%f2, %r35;
	abs.f32 	%f1, %f2;
	setp.lt.f32 	%p4, %f1, 0f4086232B;
	@%p4 bra 	$L__BB1_7;
	setp.lt.f64 	%p5, %fd4, 0d0000000000000000;
	add.f64 	%fd101, %fd4, 0d7FF0000000000000;
	selp.f64 	%fd108, 0d0000000000000000, %fd101, %p5;
	setp.geu.f32 	%p6, %f1, 0f40874800;
	@%p6 bra 	$L__BB1_7;
	shr.u32 	%r36, %r13, 31;
	add.s32 	%r37, %r13, %r36;
	shr.s32 	%r38, %r37, 1;
	shl.b32 	%r39, %r38, 20;
	add.s32 	%r40, %r15, %r39;
	mov.b64 	%fd102, {%r14, %r40};
	sub.s32 	%r41, %r13, %r38;
	shl.b32 	%r42, %r41, 20;
	add.s32 	%r43, %r42, 1072693248;
	mov.b32 	%r44, 0;
	mov.b64 	%fd103, {%r44, %r43};
	mul.f64 	%fd108, %fd103, %fd102;
$L__BB1_7:
	abs.f64 	%fd104, %fd108;
	setp.eq.f64 	%p7, %fd104, 0d7FF0000000000000;
	fma.rn.f64 	%fd105, %fd108, %fd5, %fd108;
	selp.f64 	%fd106, %fd108, %fd105, %p7;
	st.param.f64 	[func_retval0], %fd106;
	ret;

}


// ===== COMPILED SASS (sm_100) =====

	.target	sm_100

	.elftype	@"ET_EXEC"


//--------------------- .note.nv.tkinfo           --------------------------
	.section	.note.nv.tkinfo,"",@"SHT_NOTE"
	.sectionflags	@"SHF_NOTE_NV_TKINFO"
	.tkinfo
        /*0018*/ 	.word	0x00000002
        /*0030*/ 	.string	""
        /*0030*/ 	.string	"ptxas"
        /*0030*/ 	.string	"Cuda compilation tools, release 13.0, V13.0.88"
        /*0030*/ 	.string	"Build cuda_13.0.r13.0/compiler.36424714_0"
        /*0030*/ 	.string	"-arch sm_100 -m 64 "



//--------------------- .note.nv.cuinfo           --------------------------
	.section	.note.nv.cuinfo,"",@"SHT_NOTE"
	.sectionflags	@"SHF_NOTE_NV_CUINFO"
        /*0018*/ 	.short	0x0002
        /*001a*/ 	.short	0x0064
        /*001c*/ 	.short	0x0082
	.zero		2


//--------------------- .nv.info                  --------------------------
	.section	.nv.info,"",@"SHT_CUDA_INFO"
	.align	4


	//----- nvinfo : EIATTR_REGCOUNT
	.align		4
        /*0000*/ 	.byte	0x04, 0x2f
        /*0002*/ 	.short	(.L_1 - .L_0)
	.align		4
.L_0:
        /*0004*/ 	.word	index@(_Z10pow_doubleiiPdidS_)
        /*0008*/ 	.word	0x00000022


	//----- nvinfo : EIATTR_FRAME_SIZE
	.align		4
.L_1:
        /*000c*/ 	.byte	0x04, 0x11
        /*000e*/ 	.short	(.L_3 - .L_2)
	.align		4
.L_2:
        /*0010*/ 	.word	index@($_Z10pow_doubleiiPdidS_$__internal_accurate_pow)
        /*0014*/ 	.word	0x00000000


	//----- nvinfo : EIATTR_FRAME_SIZE
	.align		4
.L_3:
        /*0018*/ 	.byte	0x04, 0x11
        /*001a*/ 	.short	(.L_5 - .L_4)
	.align		4
.L_4:
        /*001c*/ 	.word	index@(_Z10pow_doubleiiPdidS_)
        /*0020*/ 	.word	0x00000000


	//----- nvinfo : EIATTR_MIN_STACK_SIZE
	.align		4
.L_5:
        /*0024*/ 	.byte	0x04, 0x12
        /*0026*/ 	.short	(.L_7 - .L_6)
	.align		4
.L_6:
        /*0028*/ 	.word	index@(_Z10pow_doubleiiPdidS_)
        /*002c*/ 	.word	0x00000000
.L_7:


//--------------------- .nv.compat                --------------------------
	.section	.nv.compat,"",@"SHT_CUDA_COMPAT_INFO"
	.align	4
        /*0000*/ 	.byte	0x02, 0x09, 0x00, 0x00, 0x02, 0x02, 0x01, 0x00, 0x02, 0x05, 0x05, 0x00, 0x03, 0x07, 0x01, 0x01
        /*0010*/ 	.byte	0x02, 0x03, 0x00, 0x00, 0x02, 0x06, 0x01, 0x00, 0x04, 0x0b, 0x08, 0x00, 0x01, 0x00, 0x00, 0x00
        /*0020*/ 	.byte	0x00, 0x00, 0x00, 0x00


//--------------------- .nv.info._Z10pow_doubleiiPdidS_ --------------------------
	.section	.nv.info._Z10pow_doubleiiPdidS_,"",@"SHT_CUDA_INFO"
	.sectionflags	@""
	.align	4


	//----- nvinfo : EIATTR_CUDA_API_VERSION
	.align		4
        /*0000*/ 	.byte	0x04, 0x37
        /*0002*/ 	.short	(.L_9 - .L_8)
.L_8:
        /*0004*/ 	.word	0x00000082


	//----- nvinfo : EIATTR_KPARAM_INFO
	.align		4
.L_9:
        /*0008*/ 	.byte	0x04, 0x17
        /*000a*/ 	.short	(.L_11 - .L_10)
.L_10:
        /*000c*/ 	.word	0x00000000
        /*0010*/ 	.short	0x0005
        /*0012*/ 	.short	0x0020
        /*0014*/ 	.byte	0x00, 0xf5, 0x21, 0x00


	//----- nvinfo : EIATTR_KPARAM_INFO
	.align		4
.L_11:
        /*0018*/ 	.byte	0x04, 0x17
        /*001a*/ 	.short	(.L_13 - .L_12)
.L_12:
        /*001c*/ 	.word	0x00000000
        /*0020*/ 	.short	0x0004
        /*0022*/ 	.short	0x0018
        /*0024*/ 	.byte	0x00, 0xf0, 0x21, 0x00


	//----- nvinfo : EIATTR_KPARAM_INFO
	.align		4
.L_13:
        /*0028*/ 	.byte	0x04, 0x17
        /*002a*/ 	.short	(.L_15 - .L_14)
.L_14:
        /*002c*/ 	.word	0x00000000
        /*0030*/ 	.short	0x0003
        /*0032*/ 	.short	0x0010
        /*0034*/ 	.byte	0x00, 0xf0, 0x11, 0x00


	//----- nvinfo : EIATTR_KPARAM_INFO
	.align		4
.L_15:
        /*0038*/ 	.byte	0x04, 0x17
        /*003a*/ 	.short	(.L_17 - .L_16)
.L_16:
        /*003c*/ 	.word	0x00000000
        /*0040*/ 	.short	0x0002
        /*0042*/ 	.short	0x0008
        /*0044*/ 	.byte	0x00, 0xf5, 0x21, 0x00


	//----- nvinfo : EIATTR_KPARAM_INFO
	.align		4
.L_17:
        /*0048*/ 	.byte	0x04, 0x17
        /*004a*/ 	.short	(.L_19 - .L_18)
.L_18:
        /*004c*/ 	.word	0x00000000
        /*0050*/ 	.short	0x0001
        /*0052*/ 	.short	0x0004
        /*0054*/ 	.byte	0x00, 0xf0, 0x11, 0x00


	//----- nvinfo : EIATTR_KPARAM_INFO
	.align		4
.L_19:
        /*0058*/ 	.byte	0x04, 0x17
        /*005a*/ 	.short	(.L_21 - .L_20)
.L_20:
        /*005c*/ 	.word	0x00000000
        /*0060*/ 	.short	0x0000
        /*0062*/ 	.short	0x0000
        /*0064*/ 	.byte	0x00, 0xf0, 0x11, 0x00


	//----- nvinfo : EIATTR_SPARSE_MMA_MASK
	.align		4
.L_21:
        /*0068*/ 	.byte	0x03, 0x50
        /*006a*/ 	.short	0x0000


	//----- nvinfo : EIATTR_MAXREG_COUNT
	.align		4
        /*006c*/ 	.byte	0x03, 0x1b
        /*006e*/ 	.short	0x00ff


	//----- nvinfo : EIATTR_MERCURY_ISA_VERSION
	.align		4
        /*0070*/ 	.byte	0x03, 0x5f
        /*0072*/ 	.short	0x0101


	//----- nvinfo : EIATTR_VRC_CTA_INIT_COUNT
	.align		4
        /*0074*/ 	.byte	0x02, 0x4a
	.zero		1
	.zero		1


	//----- nvinfo : EIATTR_EXIT_INSTR_OFFSETS
	.align		4
        /*0078*/ 	.byte	0x04, 0x1c
        /*007a*/ 	.short	(.L_23 - .L_22)


	//   ....[0]....
.L_22:
        /*007c*/ 	.word	0x00000080


	//   ....[1]....
        /*0080*/ 	.word	0x00000890


	//----- nvinfo : EIATTR_CRS_STACK_SIZE
	.align		4
.L_23:
        /*0084*/ 	.byte	0x04, 0x1e
        /*0086*/ 	.short	(.L_25 - .L_24)
.L_24:
        /*0088*/ 	.word	0x00000000


	//----- nvinfo : EIATTR_CBANK_PARAM_SIZE
	.align		4
.L_25:
        /*008c*/ 	.byte	0x03, 0x19
        /*008e*/ 	.short	0x0028


	//----- nvinfo : EIATTR_PARAM_CBANK
	.align		4
        /*0090*/ 	.byte	0x04, 0x0a
        /*0092*/ 	.short	(.L_27 - .L_26)
	.align		4
.L_26:
        /*0094*/ 	.word	index@(.nv.constant0._Z10pow_doubleiiPdidS_)
        /*0098*/ 	.short	0x0380
        /*009a*/ 	.short	0x0028


	//----- nvinfo : EIATTR_SW_WAR
	.align		4
.L_27:
        /*009c*/ 	.byte	0x04, 0x36
        /*009e*/ 	.short	(.L_29 - .L_28)
.L_28:
        /*00a0*/ 	.word	0x00000008
.L_29:


//--------------------- .nv.callgraph             --------------------------
	.section	.nv.callgraph,"",@"SHT_CUDA_CALLGRAPH"
	.align	4
	.sectionentsize	8
	.align		4
        /*0000*/ 	.word	0x00000000
	.align		4
        /*0004*/ 	.word	0xffffffff
	.align		4
        /*0008*/ 	.word	0x00000000
	.align		4
        /*000c*/ 	.word	0xfffffffe
	.align		4
        /*0010*/ 	.word	0x00000000
	.align		4
        /*0014*/ 	.word	0xfffffffd
	.align		4
        /*0018*/ 	.word	0x00000000
	.align		4
        /*001c*/ 	.word	0xfffffffc


//--------------------- .text._Z10pow_doubleiiPdidS_ --------------------------
	.section	.text._Z10pow_doubleiiPdidS_,"ax",@progbits
	.align	128
        .global         _Z10pow_doubleiiPdidS_
        .type           _Z10pow_doubleiiPdidS_,@function
        .size           _Z10pow_doubleiiPdidS_,(.L_x_12 - _Z10pow_doubleiiPdidS_)
        .other          _Z10pow_doubleiiPdidS_,@"STO_CUDA_ENTRY STV_DEFAULT"
_Z10pow_doubleiiPdidS_:
.text._Z10pow_doubleiiPdidS_:
[----:B------:R-:W-:Y:S01]  /*0000*/  LDC R1, c[0x0][0x37c] ;  /* 0x0000df00ff017b82 */ /* 0x000fe20000000800 */
[----:B------:R-:W0:Y:S01]  /*0010*/  S2R R13, SR_TID.X ;  /* 0x00000000000d7919 */ /* 0x000e220000002100 */
[----:B------:R-:W1:Y:S06]  /*0020*/  LDCU UR6, c[0x0][0x360] ;  /* 0x00006c00ff0677ac */ /* 0x000e6c0008000800 */
[----:B------:R-:W0:Y:S01]  /*0030*/  S2UR UR4, SR_CTAID.X ;  /* 0x00000000000479c3 */ /* 0x000e220000002500 */
[----:B------:R-:W2:Y:S07]  /*0040*/  LDCU UR5, c[0x0][0x380] ;  /* 0x00007000ff0577ac */ /* 0x000eae0008000800 */
[----:B------:R-:W0:Y:S02]  /*0050*/  LDC R0, c[0x0][0x360] ;  /* 0x0000d800ff007b82 */ /* 0x000e240000000800 */
[----:B0-----:R-:W-:-:S05]  /*0060*/  IMAD R13, R0, UR4, R13 ;  /* 0x00000004000d7c24 */ /* 0x001fca000f8e020d */
[----:B--2---:R-:W-:-:S13]  /*0070*/  ISETP.GE.AND P0, PT, R13, UR5, PT ;  /* 0x000000050d007c0c */ /* 0x004fda000bf06270 */
[----:B-1----:R-:W-:Y:S05]  /*0080*/  @P0 EXIT ;  /* 0x000000000000094d */ /* 0x002fea0003800000 */
[----:B------:R-:W0:Y:S01]  /*0090*/  LDCU.64 UR10, c[0x0][0x398] ;  /* 0x00007300ff0a77ac */ /* 0x000e220008000a00 */
[----:B------:R-:W1:Y:S01]  /*00a0*/  LDC.64 R8, c[0x0][0x398] ;  /* 0x0000e600ff087b82 */ /* 0x000e620000000a00 */
[----:B------:R-:W-:Y:S01]  /*00b0*/  BSSY.RECONVERGENT B1, `(.L_x_0) ;  /* 0x000007d000017945 */ /* 0x000fe20003800200 */
[----:B------:R-:W2:Y:S01]  /*00c0*/  LDCU.64 UR12, c[0x0][0x358] ;  /* 0x00006b00ff0c77ac */ /* 0x000ea20008000a00 */
[----:B------:R-:W3:Y:S05]  /*00d0*/  LDCU UR23, c[0x0][0x380] ;  /* 0x00007000ff1777ac */ /* 0x000eea0008000800 */
[----:B------:R-:W4:Y:S01]  /*00e0*/  LDC R26, c[0x0][0x390] ;  /* 0x0000e400ff1a7b82 */ /* 0x000f220000000800 */
[----:B------:R-:W1:Y:S01]  /*00f0*/  LDCU UR17, c[0x0][0x384] ;  /* 0x00007080ff1177ac */ /* 0x000e620008000800 */
[----:B------:R-:W1:Y:S06]  /*0100*/  LDCU UR22, c[0x0][0x39c] ;  /* 0x00007380ff1677ac */ /* 0x000e6c0008000800 */
[----:B------:R-:W2:Y:S01]  /*0110*/  LDC.64 R2, c[0x0][0x398] ;  /* 0x0000e600ff027b82 */ /* 0x000ea20000000a00 */
[----:B0-----:R-:W-:-:S02]  /*0120*/  USHF.R.U32.HI UR4, URZ, 0x14, UR11 ;  /* 0x00000014ff047899 */ /* 0x001fc4000801160b */
[----:B------:R-:W-:Y:S02]  /*0130*/  UISETP.GE.AND UP1, UPT, UR11, URZ, UPT ;  /* 0x000000ff0b00728c */ /* 0x000fe4000bf26270 */
[----:B------:R-:W-:-:S03]  /*0140*/  ULOP3.LUT UR4, UR4, 0x7ff, URZ, 0xc0, !UPT ;  /* 0x000007ff04047892 */ /* 0x000fc6000f8ec0ff */
[----:B------:R-:W0:Y:S01]  /*0150*/  LDC.64 R4, c[0x0][0x388] ;  /* 0x0000e200ff047b82 */ /* 0x000e220000000a00 */
[----:B-1----:R1:W0:Y:S01]  /*0160*/  FRND.F64.TRUNC R24, R8 ;  /* 0x0000000800187313 */ /* 0x002222000030d800 */
[----:B------:R-:W-:Y:S02]  /*0170*/  USEL UR9, URZ, 0x7ff00000, !UP1 ;  /* 0x7ff00000ff097887 */ /* 0x000fe4000c800000 */
[----:B------:R-:W-:Y:S02]  /*0180*/  UIADD3 UR4, UPT, UPT, UR4, -0x3f4, URZ ;  /* 0xfffffc0c04047890 */ /* 0x000fe4000fffe0ff */
[----:B------:R-:W-:Y:S02]  /*0190*/  ULOP3.LUT UR14, UR11, 0x7fffffff, URZ, 0xc0, !UPT ;  /* 0x7fffffff0b0e7892 */ /* 0x000fe4000f8ec0ff */
[----:B------:R-:W-:Y:S01]  /*01a0*/  USHF.L.U32 UR7, UR10, UR4, URZ ;  /* 0x000000040a077299 */ /* 0x000fe200080006ff */
[----:B------:R-:W0:Y:S01]  /*01b0*/  LDC.64 R6, c[0x0][0x3a0] ;  /* 0x0000e800ff067b82 */ /* 0x000e220000000a00 */
[----:B------:R-:W-:-:S02]  /*01c0*/  USHF.L.U64.HI UR8, UR10, UR4, UR11 ;  /* 0x000000040a087299 */ /* 0x000fc4000801020b */
[----:B------:R-:W-:Y:S01]  /*01d0*/  UISETP.NE.U32.AND UP0, UPT, UR7, URZ, UPT ;  /* 0x000000ff0700728c */ /* 0x000fe2000bf05070 */
[----:B------:R-:W0:Y:S03]  /*01e0*/  LDCU.64 UR10, c[0x0][0x398] ;  /* 0x00007300ff0a77ac */ /* 0x000e260008000a00 */
[----:B------:R-:W-:Y:S01]  /*01f0*/  UISETP.NE.AND.EX UP0, UPT, UR8, -0x80000000, UPT, UP0 ;  /* 0x800000000800788c */ /* 0x000fe2000bf05300 */
[----:B------:R-:W5:Y:S05]  /*0200*/  LDCU UR4, c[0x0][0x370] ;  /* 0x00006e00ff0477ac */ /* 0x000f6a0008000800 */
[----:B------:R-:W-:Y:S01]  /*0210*/  PLOP3.LUT P0, PT, PT, PT, UP0, 0x80, 0x8 ;  /* 0x000000000008781c */ /* 0x000fe20003f0f008 */
[----:B------:R-:W-:-:S12]  /*0220*/  UIADD3 UR15, UPT, UPT, UR9, -0x80000000, URZ ;  /* 0x80000000090f7890 */ /* 0x000fd8000fffe0ff */
[----:B------:R-:W-:Y:S01]  /*0230*/  DSETP.NEU.AND P0, PT, |R8|, 0.5, !P0 ;  /* 0x3fe000000800742a */ /* 0x000fe2000470d200 */
[----:B-12345:R-:W-:-:S13]  /*0240*/  UIMAD UR6, UR6, UR4, URZ ;  /* 0x00000004060672a4 */ /* 0x03efda000f8e02ff */
.L_x_9:
[----:B------:R-:W-:Y:S01]  /*0250*/  ISETP.GE.AND P1, PT, R13, UR17, PT ;  /* 0x000000110d007c0c */ /* 0x000fe2000bf26270 */
[----:B------:R-:W-:-:S12]  /*0260*/  BSSY.RECONVERGENT B0, `(.L_x_1) ;  /* 0x000005e000007945 */ /* 0x000fd80003800200 */
[----:B-1----:R-:W-:Y:S05]  /*0270*/  @!P1 BRA `(.L_x_2) ;  /* 0x0000000400709947 */ /* 0x002fea0003800000 */
[----:B------:R-:W-:Y:S02]  /*0280*/  IABS R11, R26 ;  /* 0x0000001a000b7213 */ /* 0x000fe40000000000 */
[----:B------:R-:W-:Y:S02]  /*0290*/  ISETP.GE.AND P3, PT, R13, RZ, PT ;  /* 0x000000ff0d00720c */ /* 0x000fe40003f66270 */
[----:B------:R-:W1:Y:S08]  /*02a0*/  I2F.RP R0, R11 ;  /* 0x0000000b00007306 */ /* 0x000e700000209400 */
[----:B-1----:R-:W1:Y:S02]  /*02b0*/  MUFU.RCP R0, R0 ;  /* 0x0000000000007308 */ /* 0x002e640000001000 */
[----:B-1----:R-:W-:-:S06]  /*02c0*/  VIADD R8, R0, 0xffffffe ;  /* 0x0ffffffe00087836 */ /* 0x002fcc0000000000 */
[----:B------:R1:W2:Y:S02]  /*02d0*/  F2I.FTZ.U32.TRUNC.NTZ R9, R8 ;  /* 0x0000000800097305 */ /* 0x0002a4000021f000 */
[----:B-1----:R-:W-:Y:S02]  /*02e0*/  IMAD.MOV.U32 R8, RZ, RZ, RZ ;  /* 0x000000ffff087224 */ /* 0x002fe400078e00ff */
[----:B--2---:R-:W-:-:S04]  /*02f0*/  IMAD.MOV R10, RZ, RZ, -R9 ;  /* 0x000000ffff0a7224 */ /* 0x004fc800078e0a09 */
[----:B------:R-:W-:Y:S01]  /*0300*/  IMAD R15, R10, R11, RZ ;  /* 0x0000000b0a0f7224 */ /* 0x000fe200078e02ff */
[----:B------:R-:W-:-:S03]  /*0310*/  IABS R10, R13 ;  /* 0x0000000d000a7213 */ /* 0x000fc60000000000 */
[----:B------:R-:W-:-:S06]  /*0320*/  IMAD.HI.U32 R9, R9, R15, R8 ;  /* 0x0000000f09097227 */ /* 0x000fcc00078e0008 */
[----:B------:R-:W-:-:S04]  /*0330*/  IMAD.HI.U32 R9, R9, R10, RZ ;  /* 0x0000000a09097227 */ /* 0x000fc800078e00ff */
[----:B------:R-:W-:-:S04]  /*0340*/  IMAD.MOV R9, RZ, RZ, -R9 ;  /* 0x000000ffff097224 */ /* 0x000fc800078e0a09 */
[----:B------:R-:W-:-:S05]  /*0350*/  IMAD R0, R11, R9, R10 ;  /* 0x000000090b007224 */ /* 0x000fca00078e020a */
[----:B------:R-:W-:-:S13]  /*0360*/  ISETP.GT.U32.AND P1, PT, R11, R0, PT ;  /* 0x000000000b00720c */ /* 0x000fda0003f24070 */
[----:B------:R-:W-:Y:S01]  /*0370*/  @!P1 IMAD.IADD R0, R0, 0x1, -R11 ;  /* 0x0000000100009824 */ /* 0x000fe200078e0a0b */
[----:B------:R-:W-:-:S04]  /*0380*/  ISETP.NE.AND P1, PT, R26, RZ, PT ;  /* 0x000000ff1a00720c */ /* 0x000fc80003f25270 */
[----:B------:R-:W-:-:S13]  /*0390*/  ISETP.GT.U32.AND P2, PT, R11, R0, PT ;  /* 0x000000000b00720c */ /* 0x000fda0003f44070 */
[----:B------:R-:W-:-:S04]  /*03a0*/  @!P2 IMAD.IADD R0, R0, 0x1, -R11 ;  /* 0x000000010000a824 */ /* 0x000fc800078e0a0b */
[----:B------:R-:W-:Y:S01]  /*03b0*/  @!P3 IMAD.MOV R0, RZ, RZ, -R0 ;  /* 0x000000ffff00b224 */ /* 0x000fe200078e0a00 */
[----:B------:R-:W-:-:S04]  /*03c0*/  @!P1 LOP3.LUT R0, RZ, R26, RZ, 0x33, !PT ;  /* 0x0000001aff009212 */ /* 0x000fc800078e33ff */
[----:B------:R-:W-:-:S13]  /*03d0*/  ISETP.NE.AND P1, PT, R0, RZ, PT ;  /* 0x000000ff0000720c */ /* 0x000fda0003f25270 */
[----:B------:R-:W-:Y:S05]  /*03e0*/  @P1 BRA `(.L_x_2) ;  /* 0x0000000400141947 */ /* 0x000fea0003800000 */
[----:B0-----:R-:W-:-:S06]  /*03f0*/  IMAD.WIDE R8, R13, 0x8, R4 ;  /* 0x000000080d087825 */ /* 0x001fcc00078e0204 */
[----:B------:R-:W2:Y:S01]  /*0400*/  LDG.E.64 R8, desc[UR12][R8.64] ;  /* 0x0000000c08087981 */ /* 0x000ea2000c1e1b00 */
[----:B------:R-:W-:Y:S01]  /*0410*/  BSSY.RECONVERGENT B2, `(.L_x_3) ;  /* 0x000001e000027945 */ /* 0x000fe20003800200 */
[----:B--2---:R-:W-:-:S14]  /*0420*/  DSETP.NEU.AND P2, PT, R8, RZ, PT ;  /* 0x000000ff0800722a */ /* 0x004fdc0003f4d000 */
[----:B------:R-:W0:Y:S01]  /*0430*/  @!P2 LDC R0, c[0x0][0x39c] ;  /* 0x0000e700ff00ab82 */ /* 0x000e220000000800 */
[----:B------:R-:W-:Y:S01]  /*0440*/  @!P2 SEL R11, R9, RZ, P0 ;  /* 0x000000ff090ba207 */ /* 0x000fe20000000000 */
[----:B------:R-:W-:Y:S01]  /*0450*/  @!P2 IMAD.MOV.U32 R10, RZ, RZ, RZ ;  /* 0x000000ffff0aa224 */ /* 0x000fe200078e00ff */
[----:B------:R-:W-:Y:S02]  /*0460*/  @!P2 PLOP3.LUT P1, PT, P0, PT, PT, 0x80, 0x8 ;  /* 0x000000000008a81c */ /* 0x000fe4000072f070 */
[----:B0-----:R-:W-:-:S13]  /*0470*/  ISETP.GE.OR P3, PT, R0, RZ, P2 ;  /* 0x000000ff0000720c */ /* 0x001fda0001766670 */
[----:B------:R-:W-:Y:S01]  /*0480*/  @!P3 LOP3.LUT R11, R11, 0x7ff00000, RZ, 0xfc, !PT ;  /* 0x7ff000000b0bb812 */ /* 0x000fe200078efcff */
[----:B------:R-:W-:Y:S06]  /*0490*/  @!P2 BRA `(.L_x_4) ;  /* 0x000000000054a947 */ /* 0x000fec0003800000 */
[----:B------:R-:W-:Y:S01]  /*04a0*/  DADD R16, -RZ, |R8| ;  /* 0x00000000ff107229 */ /* 0x000fe20000000508 */
[----:B------:R-:W-:Y:S01]  /*04b0*/  BSSY.RECONVERGENT B3, `(.L_x_5) ;  /* 0x0000003000037945 */ /* 0x000fe20003800200 */
[----:B------:R-:W-:-:S09]  /*04c0*/  MOV R0, 0x4e0 ;  /* 0x000004e000007802 */ /* 0x000fd20000000f00 */
[----:B------:R-:W-:Y:S05]  /*04d0*/  CALL.REL.NOINC `($_Z10pow_doubleiiPdidS_$__internal_accurate_pow) ;  /* 0x0000000000f07944 */ /* 0x000fea0003c00000 */
[----:B------:R-:W-:Y:S05]  /*04e0*/  BSYNC.RECONVERGENT B3 ;  /* 0x0000000000037941 */ /* 0x000fea0003800200 */
.L_x_5:
[----:B------:R-:W-:Y:S01]  /*04f0*/  IMAD.MOV.U32 R10, RZ, RZ, R15 ;  /* 0x000000ffff0a7224 */ /* 0x000fe200078e000f */
[----:B------:R-:W-:Y:S01]  /*0500*/  UISETP.NE.U32.AND UP0, UPT, UR7, URZ, UPT ;  /* 0x000000ff0700728c */ /* 0x000fe2000bf05070 */
[----:B------:R-:W-:Y:S01]  /*0510*/  IMAD.MOV.U32 R11, RZ, RZ, R18 ;  /* 0x000000ffff0b7224 */ /* 0x000fe200078e0012 */
[----:B------:R-:W-:Y:S01]  /*0520*/  DSETP.NEU.AND P2, PT, R24, UR10, PT ;  /* 0x0000000a18007e2a */ /* 0x000fe2000bf4d000 */
[----:B------:R-:W-:Y:S01]  /*0530*/  ISETP.GE.AND P3, PT, R9, RZ, PT ;  /* 0x000000ff0900720c */ /* 0x000fe20003f66270 */
[----:B------:R-:W-:-:S03]  /*0540*/  UISETP.NE.AND.EX UP0, UPT, UR8, -0x80000000, UPT, UP0 ;  /* 0x800000000800788c */ /* 0x000fc6000bf05300 */
[----:B------:R-:W-:-:S03]  /*0550*/  DADD R10, -RZ, -R10 ;  /* 0x00000000ff0a7229 */ /* 0x000fc6000000090a */
[----:B------:R-:W-:Y:S02]  /*0560*/  PLOP3.LUT P4, PT, PT, PT, UP0, 0x80, 0x8 ;  /* 0x000000000008781c */ /* 0x000fe40003f8f008 */
[----:B------:R-:W-:-:S04]  /*0570*/  PLOP3.LUT P1, PT, PT, PT, UP0, 0x80, 0x8 ;  /* 0x000000000008781c */ /* 0x000fc80003f2f008 */
[----:B------:R-:W-:Y:S02]  /*0580*/  PLOP3.LUT P1, PT, P1, PT, PT, 0x8, 0x80 ;  /* 0x000000000080781c */ /* 0x000fe40000f2e170 */
[-C--:B------:R-:W-:Y:S02]  /*0590*/  FSEL R10, R10, R15.reuse, !P4 ;  /* 0x0000000f0a0a7208 */ /* 0x080fe40006000000 */
[-C--:B------:R-:W-:Y:S02]  /*05a0*/  FSEL R11, R11, R18.reuse, !P4 ;  /* 0x000000120b0b7208 */ /* 0x080fe40006000000 */
[----:B------:R-:W-:Y:S02]  /*05b0*/  FSEL R10, R10, R15, !P3 ;  /* 0x0000000f0a0a7208 */ /* 0x000fe40005800000 */
[----:B------:R-:W-:Y:S02]  /*05c0*/  FSEL R11, R11, R18, !P3 ;  /* 0x000000120b0b7208 */ /* 0x000fe40005800000 */
[----:B------:R-:W-:-:S02]  /*05d0*/  @P2 FSEL R10, R10, RZ, P3 ;  /* 0x000000ff0a0a2208 */ /* 0x000fc40001800000 */
[----:B------:R-:W-:-:S07]  /*05e0*/  @P2 FSEL R11, R11, -QNAN , P3 ;  /* 0xfff800000b0b2808 */ /* 0x000fce0001800000 */
.L_x_4:
[----:B------:R-:W-:Y:S05]  /*05f0*/  BSYNC.RECONVERGENT B2 ;  /* 0x0000000000027941 */ /* 0x000fea0003800200 */
.L_x_3:
[----:B------:R-:W-:Y:S01]  /*0600*/  DADD R14, R8, R2 ;  /* 0x00000000080e7229 */ /* 0x000fe20000000002 */
[----:B------:R-:W-:Y:S09]  /*0610*/  BSSY.RECONVERGENT B2, `(.L_x_6) ;  /* 0x000001a000027945 */ /* 0x000ff20003800200 */
[----:B------:R-:W-:-:S04]  /*0620*/  LOP3.LUT R14, R15, 0x7ff00000, RZ, 0xc0, !PT ;  /* 0x7ff000000f0e7812 */ /* 0x000fc800078ec0ff */
[----:B------:R-:W-:-:S13]  /*0630*/  ISETP.NE.AND P2, PT, R14, 0x7ff00000, PT ;  /* 0x7ff000000e00780c */ /* 0x000fda0003f45270 */
[----:B------:R-:W-:Y:S05]  /*0640*/  @P2 BRA `(.L_x_7) ;  /* 0x0000000000582947 */ /* 0x000fea0003800000 */
[----:B------:R-:W-:-:S14]  /*0650*/  DSETP.NAN.AND P2, PT, R8, R2, PT ;  /* 0x000000020800722a */ /* 0x000fdc0003f48000 */
[----:B------:R-:W-:Y:S01]  /*0660*/  @P2 DADD R10, R8, R2 ;  /* 0x00000000080a2229 */ /* 0x000fe20000000002 */
[----:B------:R-:W-:Y:S10]  /*0670*/  @P2 BRA `(.L_x_7) ;  /* 0x00000000004c2947 */ /* 0x000ff40003800000 */
[----:B------:R-:W-:-:S14]  /*0680*/  DSETP.NEU.AND P2, PT, |R2|, +INF , PT ;  /* 0x7ff000000200742a */ /* 0x000fdc0003f4d200 */
[----:B------:R-:W-:Y:S05]  /*0690*/  @P2 BRA `(.L_x_8) ;  /* 0x0000000000202947 */ /* 0x000fea0003800000 */
[----:B------:R-:W-:Y:S01]  /*06a0*/  ISETP.LE.AND P2, PT, RZ, UR22, PT ;  /* 0x00000016ff007c0c */ /* 0x000fe2000bf43270 */
[----:B------:R-:W-:-:S06]  /*06b0*/  DSETP.GT.AND P1, PT, |R8|, 1, PT ;  /* 0x3ff000000800742a */ /* 0x000fcc0003f24200 */
[----:B------:R-:W-:Y:S01]  /*06c0*/  SEL R10, RZ, 0x7ff00000, !P1 ;  /* 0x7ff00000ff0a7807 */ /* 0x000fe20004800000 */
[----:B------:R-:W-:-:S05]  /*06d0*/  DSETP.NEU.AND P1, PT, R8, -1, PT ;  /* 0xbff000000800742a */ /* 0x000fca0003f2d000 */
[----:B------:R-:W-:-:S04]  /*06e0*/  @!P2 LOP3.LUT R10, R10, 0x7ff00000, RZ, 0x3c, !PT ;  /* 0x7ff000000a0aa812 */ /* 0x000fc800078e3cff */
[----:B------:R-:W-:Y:S01]  /*06f0*/  SEL R11, R10, 0x3ff00000, P1 ;  /* 0x3ff000000a0b7807 */ /* 0x000fe20000800000 */
[----:B------:R-:W-:Y:S01]  /*0700*/  IMAD.MOV.U32 R10, RZ, RZ, RZ ;  /* 0x000000ffff0a7224 */ /* 0x000fe200078e00ff */
[----:B------:R-:W-:Y:S06]  /*0710*/  BRA `(.L_x_7) ;  /* 0x0000000000247947 */ /* 0x000fec0003800000 */
.L_x_8:
[----:B------:R-:W-:Y:S01]  /*0720*/  DSETP.NEU.AND P3, PT, |R8|, +INF , PT ;  /* 0x7ff000000800742a */ /* 0x000fe20003f6d200 */
[----:B------:R-:W-:Y:S02]  /*0730*/  IMAD.U32 R12, RZ, RZ, UR14 ;  /* 0x0000000eff0c7e24 */ /* 0x000fe4000f8e00ff */
[----:B------:R-:W-:-:S11]  /*0740*/  IMAD.U32 R0, RZ, RZ, UR15 ;  /* 0x0000000fff007e24 */ /* 0x000fd6000f8e00ff */
[----:B------:R-:W-:Y:S01]  /*0750*/  @!P3 ISETP.NE.AND P2, PT, R12, 0x3fe00000, PT ;  /* 0x3fe000000c00b80c */ /* 0x000fe20003f45270 */
[----:B------:R-:W-:-:S03]  /*0760*/  @!P3 IMAD.MOV.U32 R10, RZ, RZ, RZ ;  /* 0x000000ffff0ab224 */ /* 0x000fc600078e00ff */
[----:B------:R-:W-:Y:S02]  /*0770*/  @!P3 SEL R0, R0, UR9, P2 ;  /* 0x000000090000bc07 */ /* 0x000fe40009000000 */
[----:B------:R-:W-:Y:S02]  /*0780*/  @!P3 ISETP.GE.AND P2, PT, R9, RZ, PT ;  /* 0x000000ff0900b20c */ /* 0x000fe40003f46270 */
[----:B------:R-:W-:-:S04]  /*0790*/  @!P3 SEL R0, R0, UR9, P1 ;  /* 0x000000090000bc07 */ /* 0x000fc80008800000 */
[----:B------:R-:W-:-:S07]  /*07a0*/  @!P3 SEL R11, R0, UR9, !P2 ;  /* 0x00000009000bbc07 */ /* 0x000fce000d000000 */
.L_x_7:
[----:B------:R-:W-:Y:S05]  /*07b0*/  BSYNC.RECONVERGENT B2 ;  /* 0x0000000000027941 */ /* 0x000fea0003800200 */
.L_x_6:
[----:B------:R-:W-:Y:S02]  /*07c0*/  DSETP.NEU.AND P2, PT, R8, 1, PT ;  /* 0x3ff000000800742a */ /* 0x000fe40003f4d000 */
[----:B------:R-:W-:Y:S01]  /*07d0*/  DSETP.NEU.AND P1, PT, R2, RZ, PT ;  /* 0x000000ff0200722a */ /* 0x000fe20003f2d000 */
[----:B------:R-:W-:-:S03]  /*07e0*/  IMAD.WIDE R8, R13, 0x8, R6 ;  /* 0x000000080d087825 */ /* 0x000fc600078e0206 */
[----:B------:R-:W-:Y:S02]  /*07f0*/  FSEL R10, R10, RZ, P2 ;  /* 0x000000ff0a0a7208 */ /* 0x000fe40001000000 */
[----:B------:R-:W-:Y:S02]  /*0800*/  FSEL R11, R11, 1.875, P2 ;  /* 0x3ff000000b0b7808 */ /* 0x000fe40001000000 */
[----:B------:R-:W-:Y:S02]  /*0810*/  FSEL R10, R10, RZ, P1 ;  /* 0x000000ff0a0a7208 */ /* 0x000fe40000800000 */
[----:B------:R-:W-:-:S05]  /*0820*/  FSEL R11, R11, 1.875, P1 ;  /* 0x3ff000000b0b7808 */ /* 0x000fca0000800000 */
[----:B------:R1:W-:Y:S02]  /*0830*/  STG.E.64 desc[UR12][R8.64], R10 ;  /* 0x0000000a08007986 */ /* 0x0003e4000c101b0c */
.L_x_2:
[----:B0-----:R-:W-:Y:S05]  /*0840*/  BSYNC.RECONVERGENT B0 ;  /* 0x0000000000007941 */ /* 0x001fea0003800200 */
.L_x_1:
[----:B------:R-:W-:-:S05]  /*0850*/  VIADD R13, R13, UR6 ;  /* 0x000000060d0d7c36 */ /* 0x000fca0008000000 */
[----:B------:R-:W-:-:S13]  /*0860*/  ISETP.GE.AND P1, PT, R13, UR23, PT ;  /* 0x000000170d007c0c */ /* 0x000fda000bf26270 */
[----:B------:R-:W-:Y:S05]  /*0870*/  @!P1 BRA `(.L_x_9) ;  /* 0xfffffff800749947 */ /* 0x000fea000383ffff */
[----:B------:R-:W-:Y:S05]  /*0880*/  BSYNC.RECONVERGENT B1 ;  /* 0x0000000000017941 */ /* 0x000fea0003800200 */
.L_x_0:
[----:B------:R-:W-:Y:S05]  /*0890*/  EXIT ;  /* 0x000000000000794d */ /* 0x000fea0003800000 */
        .type           $_Z10pow_doubleiiPdidS_$__internal_accurate_pow,@function
        .size           $_Z10pow_doubleiiPdidS_$__internal_accurate_pow,(.L_x_12 - $_Z10pow_doubleiiPdidS_$__internal_accurate_pow)
$_Z10pow_doubleiiPdidS_$__internal_accurate_pow:
[----:B------:R-:W-:Y:S01]  /*08a0*/  ISETP.GT.U32.AND P1, PT, R17, 0xfffff, PT ;  /* 0x000fffff1100780c */ /* 0x000fe20003f24070 */
[--C-:B------:R-:W-:Y:S01]  /*08b0*/  IMAD.MOV.U32 R10, RZ, RZ, R17.reuse ;  /* 0x000000ffff0a7224 */ /* 0x100fe200078e0011 */
[----:B------:R-:W-:Y:S01]  /*08c0*/  UMOV UR4, 0x7d2cafe2 ;  /* 0x7d2cafe200047882 */ /* 0x000fe20000000000 */
[----:B------:R-:W-:Y:S01]  /*08d0*/  IMAD.MOV.U32 R14, RZ, RZ, RZ ;  /* 0x000000ffff0e7224 */ /* 0x000fe200078e00ff */
[----:B------:R-:W-:Y:S01]  /*08e0*/  UMOV UR5, 0x3eb0f5ff ;  /* 0x3eb0f5ff00057882 */ /* 0x000fe20000000000 */
[----:B------:R-:W-:Y:S01]  /*08f0*/  SHF.R.U32.HI R12, RZ, 0x14, R17 ;  /* 0x00000014ff0c7819 */ /* 0x000fe20000011611 */
[----:B------:R-:W-:Y:S01]  /*0900*/  UMOV UR18, 0xfefa39ef ;  /* 0xfefa39ef00127882 */ /* 0x000fe20000000000 */
[----:B------:R-:W-:Y:S01]  /*0910*/  UMOV UR19, 0x3fe62e42 ;  /* 0x3fe62e4200137882 */ /* 0x000fe20000000000 */
[----:B------:R-:W-:Y:S01]  /*0920*/  UMOV UR20, 0x3b39803f ;  /* 0x3b39803f00147882 */ /* 0x000fe20000000000 */
[----:B------:R-:W-:-:S04]  /*0930*/  UMOV UR21, 0x3c7abc9e ;  /* 0x3c7abc9e00157882 */ /* 0x000fc80000000000 */
[----:B------:R-:W-:-:S10]  /*0940*/  @!P1 DMUL R28, R16, 1.80143985094819840000e+16 ;  /* 0x43500000101c9828 */ /* 0x000fd40000000000 */
[----:B------:R-:W-:Y:S01]  /*0950*/  @!P1 IMAD.MOV.U32 R10, RZ, RZ, R29 ;  /* 0x000000ffff0a9224 */ /* 0x000fe200078e001d */
[----:B------:R-:W-:-:S04]  /*0960*/  @!P1 LEA.HI R12, R29, 0xffffffca, RZ, 0xc ;  /* 0xffffffca1d0c9811 */ /* 0x000fc800078f60ff */
[----:B------:R-:W-:-:S04]  /*0970*/  LOP3.LUT R10, R10, 0x800fffff, RZ, 0xc0, !PT ;  /* 0x800fffff0a0a7812 */ /* 0x000fc800078ec0ff */
[----:B------:R-:W-:Y:S01]  /*0980*/  LOP3.LUT R11, R10, 0x3ff00000, RZ, 0xfc, !PT ;  /* 0x3ff000000a0b7812 */ /* 0x000fe200078efcff */
[----:B------:R-:W-:Y:S02]  /*0990*/  IMAD.MOV.U32 R10, RZ, RZ, R16 ;  /* 0x000000ffff0a7224 */ /* 0x000fe400078e0010 */
[----:B------:R-:W-:Y:S01]  /*09a0*/  @!P1 IMAD.MOV.U32 R10, RZ, RZ, R28 ;  /* 0x000000ffff0a9224 */ /* 0x000fe200078e001c */
[----:B------:R-:W-:-:S13]  /*09b0*/  ISETP.GE.U32.AND P2, PT, R11, 0x3ff6a09f, PT ;  /* 0x3ff6a09f0b00780c */ /* 0x000fda0003f46070 */
[----:B------:R-:W-:-:S04]  /*09c0*/  @P2 VIADD R15, R11, 0xfff00000 ;  /* 0xfff000000b0f2836 */ /* 0x000fc80000000000 */
[----:B------:R-:W-:-:S06]  /*09d0*/  @P2 IMAD.MOV.U32 R11, RZ, RZ, R15 ;  /* 0x000000ffff0b2224 */ /* 0x000fcc00078e000f */
[----:B------:R-:W-:-:S06]  /*09e0*/  DADD R18, R10, 1 ;  /* 0x3ff000000a127429 */ /* 0x000fcc0000000000 */
[----:B------:R-:W0:Y:S02]  /*09f0*/  MUFU.RCP64H R15, R19 ;  /* 0x00000013000f7308 */ /* 0x000e240000001800 */
[----:B0-----:R-:W-:-:S08]  /*0a00*/  DFMA R20, -R18, R14, 1 ;  /* 0x3ff000001214742b */ /* 0x001fd0000000010e */
[----:B------:R-:W-:Y:S02]  /*0a10*/  DFMA R22, R20, R20, R20 ;  /* 0x000000141416722b */ /* 0x000fe40000000014 */
[----:B------:R-:W-:-:S06]  /*0a20*/  DADD R20, R10, -1 ;  /* 0xbff000000a147429 */ /* 0x000fcc0000000000 */
[----:B------:R-:W-:-:S08]  /*0a30*/  DFMA R14, R14, R22, R14 ;  /* 0x000000160e0e722b */ /* 0x000fd0000000000e */
[----:B------:R-:W-:-:S08]  /*0a40*/  DMUL R10, R20, R14 ;  /* 0x0000000e140a7228 */ /* 0x000fd00000000000 */
[----:B------:R-:W-:-:S08]  /*0a50*/  DFMA R10, R20, R14, R10 ;  /* 0x0000000e140a722b */ /* 0x000fd0000000000a */
[----:B------:R-:W-:Y:S02]  /*0a60*/  DADD R22, R20, -R10 ;  /* 0x0000000014167229 */ /* 0x000fe4000000080a */
[----:B------:R-:W-:-:S06]  /*0a70*/  DMUL R18, R10, R10 ;  /* 0x0000000a0a127228 */ /* 0x000fcc0000000000 */
[----:B------:R-:W-:-:S08]  /*0a80*/  DADD R22, R22, R22 ;  /* 0x0000000016167229 */ /* 0x000fd00000000016 */
[----:B------:R-:W-:Y:S01]  /*0a90*/  DFMA R20, R20, -R10, R22 ;  /* 0x8000000a1414722b */ /* 0x000fe20000000016 */
[----:B------:R-:W-:Y:S02]  /*0aa0*/  IMAD.MOV.U32 R22, RZ, RZ, 0x41ad3b5a ;  /* 0x41ad3b5aff167424 */ /* 0x000fe400078e00ff */
[----:B------:R-:W-:-:S05]  /*0ab0*/  IMAD.MOV.U32 R23, RZ, RZ, 0x3ed0f5d2 ;  /* 0x3ed0f5d2ff177424 */ /* 0x000fca00078e00ff */
[----:B------:R-:W-:Y:S02]  /*0ac0*/  DMUL R14, R14, R20 ;  /* 0x000000140e0e7228 */ /* 0x000fe40000000000 */
[----:B------:R-:W-:Y:S01]  /*0ad0*/  DFMA R22, R18, UR4, R22 ;  /* 0x0000000412167c2b */ /* 0x000fe20008000016 */
[----:B------:R-:W-:Y:S01]  /*0ae0*/  UMOV UR4, 0x75488a3f ;  /* 0x75488a3f00047882 */ /* 0x000fe20000000000 */
[----:B------:R-:W-:-:S06]  /*0af0*/  UMOV UR5, 0x3ef3b20a ;  /* 0x3ef3b20a00057882 */ /* 0x000fcc0000000000 */
[----:B------:R-:W-:Y:S01]  /*0b00*/  DFMA R22, R18, R22, UR4 ;  /* 0x0000000412167e2b */ /* 0x000fe20008000016 */
        /* <DEDUP_REMOVED lines=14> */
[----:B------:R-:W-:-:S08]  /*0bf0*/  DFMA R16, R18, R22, UR4 ;  /* 0x0000000412107e2b */ /* 0x000fd00008000016 */
[----:B------:R-:W-:Y:S01]  /*0c00*/  DADD R20, -R16, UR4 ;  /* 0x0000000410147e29 */ /* 0x000fe20008000100 */
[----:B------:R-:W-:Y:S01]  /*0c10*/  UMOV UR4, 0xb9e7b0 ;  /* 0x00b9e7b000047882 */ /* 0x000fe20000000000 */
[----:B------:R-:W-:-:S06]  /*0c20*/  UMOV UR5, 0x3c46a4cb ;  /* 0x3c46a4cb00057882 */ /* 0x000fcc0000000000 */
[----:B------:R-:W-:Y:S02]  /*0c30*/  DFMA R22, R18, R22, R20 ;  /* 0x000000161216722b */ /* 0x000fe40000000014 */
[----:B------:R-:W-:Y:S01]  /*0c40*/  DMUL R20, R10, R10 ;  /* 0x0000000a0a147228 */ /* 0x000fe20000000000 */
[----:B------:R-:W-:Y:S02]  /*0c50*/  VIADD R19, R15, 0x100000 ;  /* 0x001000000f137836 */ /* 0x000fe40000000000 */
[----:B------:R-:W-:-:S05]  /*0c60*/  IMAD.MOV.U32 R18, RZ, RZ, R14 ;  /* 0x000000ffff127224 */ /* 0x000fca00078e000e */
[----:B------:R-:W-:-:S08]  /*0c70*/  DFMA R28, R10, R10, -R20 ;  /* 0x0000000a0a1c722b */ /* 0x000fd00000000814 */
[C---:B------:R-:W-:Y:S02]  /*0c80*/  DFMA R28, R10.reuse, R18, R28 ;  /* 0x000000120a1c722b */ /* 0x040fe4000000001c */
[----:B------:R-:W-:-:S08]  /*0c90*/  DMUL R18, R10, R20 ;  /* 0x000000140a127228 */ /* 0x000fd00000000000 */
[----:B------:R-:W-:-:S08]  /*0ca0*/  DFMA R30, R10, R20, -R18 ;  /* 0x000000140a1e722b */ /* 0x000fd00000000812 */
[----:B------:R-:W-:Y:S02]  /*0cb0*/  DFMA R20, R14, R20, R30 ;  /* 0x000000140e14722b */ /* 0x000fe4000000001e */
[----:B------:R-:W-:Y:S01]  /*0cc0*/  DADD R30, R22, -UR4 ;  /* 0x80000004161e7e29 */ /* 0x000fe20008000000 */
[----:B------:R-:W-:Y:S01]  /*0cd0*/  UMOV UR4, 0x80000000 ;  /* 0x8000000000047882 */ /* 0x000fe20000000000 */
[----:B------:R-:W-:-:S04]  /*0ce0*/  UMOV UR5, 0x43300000 ;  /* 0x4330000000057882 */ /* 0x000fc80000000000 */
[----:B------:R-:W-:Y:S02]  /*0cf0*/  DFMA R20, R10, R28, R20 ;  /* 0x0000001c0a14722b */ /* 0x000fe40000000014 */
[----:B------:R-:W-:-:S08]  /*0d00*/  DADD R22, R16, R30 ;  /* 0x0000000010167229 */ /* 0x000fd0000000001e */
[----:B------:R-:W-:-:S08]  /*0d10*/  DADD R16, R16, -R22 ;  /* 0x0000000010107229 */ /* 0x000fd00000000816 */
[----:B------:R-:W-:Y:S02]  /*0d20*/  DADD R30, R30, R16 ;  /* 0x000000001e1e7229 */ /* 0x000fe40000000010 */
[----:B------:R-:W-:-:S08]  /*0d30*/  DMUL R16, R22, R18 ;  /* 0x0000001216107228 */ /* 0x000fd00000000000 */
[----:B------:R-:W-:-:S08]  /*0d40*/  DFMA R28, R22, R18, -R16 ;  /* 0x00000012161c722b */ /* 0x000fd00000000810 */
[----:B------:R-:W-:-:S08]  /*0d50*/  DFMA R20, R22, R20, R28 ;  /* 0x000000141614722b */ /* 0x000fd0000000001c */
[----:B------:R-:W-:-:S08]  /*0d60*/  DFMA R20, R30, R18, R20 ;  /* 0x000000121e14722b */ /* 0x000fd00000000014 */
[----:B------:R-:W-:-:S08]  /*0d70*/  DADD R22, R16, R20 ;  /* 0x0000000010167229 */ /* 0x000fd00000000014 */
[--C-:B------:R-:W-:Y:S02]  /*0d80*/  DADD R18, R10, R22.reuse ;  /* 0x000000000a127229 */ /* 0x100fe40000000016 */
[----:B------:R-:W-:-:S06]  /*0d90*/  DADD R16, R16, -R22 ;  /* 0x0000000010107229 */ /* 0x000fcc0000000816 */
[----:B------:R-:W-:Y:S02]  /*0da0*/  DADD R10, R10, -R18 ;  /* 0x000000000a0a7229 */ /* 0x000fe40000000812 */
[----:B------:R-:W-:-:S06]  /*0db0*/  DADD R16, R20, R16 ;  /* 0x0000000014107229 */ /* 0x000fcc0000000010 */
[----:B------:R-:W-:-:S08]  /*0dc0*/  DADD R10, R22, R10 ;  /* 0x00000000160a7229 */ /* 0x000fd0000000000a */
[----:B------:R-:W-:Y:S01]  /*0dd0*/  DADD R10, R16, R10 ;  /* 0x00000000100a7229 */ /* 0x000fe2000000000a */
[C---:B------:R-:W-:Y:S02]  /*0de0*/  VIADD R16, R12.reuse, 0xfffffc01 ;  /* 0xfffffc010c107836 */ /* 0x040fe40000000000 */
[----:B------:R-:W-:-:S05]  /*0df0*/  @P2 VIADD R16, R12, 0xfffffc02 ;  /* 0xfffffc020c102836 */ /* 0x000fca0000000000 */
[----:B------:R-:W-:Y:S01]  /*0e00*/  DADD R14, R14, R10 ;  /* 0x000000000e0e7229 */ /* 0x000fe2000000000a */
[----:B------:R-:W-:Y:S01]  /*0e10*/  LOP3.LUT R10, R16, 0x80000000, RZ, 0x3c, !PT ;  /* 0x80000000100a7812 */ /* 0x000fe200078e3cff */
[----:B------:R-:W-:-:S06]  /*0e20*/  IMAD.MOV.U32 R11, RZ, RZ, 0x43300000 ;  /* 0x43300000ff0b7424 */ /* 0x000fcc00078e00ff */
[----:B------:R-:W-:Y:S02]  /*0e30*/  DADD R16, R18, R14 ;  /* 0x0000000012107229 */ /* 0x000fe4000000000e */
[----:B------:R-:W-:Y:S01]  /*0e40*/  DADD R20, R10, -UR4 ;  /* 0x800000040a147e29 */ /* 0x000fe20008000000 */
[----:B------:R-:W-:Y:S01]  /*0e50*/  UMOV UR4, 0xfefa39ef ;  /* 0xfefa39ef00047882 */ /* 0x000fe20000000000 */
[----:B------:R-:W-:-:S04]  /*0e60*/  UMOV UR5, 0x3fe62e42 ;  /* 0x3fe62e4200057882 */ /* 0x000fc80000000000 */
[--C-:B------:R-:W-:Y:S02]  /*0e70*/  DADD R18, R18, -R16.reuse ;  /* 0x0000000012127229 */ /* 0x100fe40000000810 */
[----:B------:R-:W-:Y:S01]  /*0e80*/  DFMA R10, R20, UR4, R16 ;  /* 0x00000004140a7c2b */ /* 0x000fe20008000010 */
[----:B------:R-:W0:Y:S05]  /*0e90*/  LDCU.64 UR4, c[0x0][0x398] ;  /* 0x00007300ff0477ac */ /* 0x000e2a0008000a00 */
[----:B------:R-:W-:Y:S02]  /*0ea0*/  DADD R18, R14, R18 ;  /* 0x000000000e127229 */ /* 0x000fe40000000012 */
[----:B------:R-:W-:-:S08]  /*0eb0*/  DFMA R22, R20, -UR18, R10 ;  /* 0x8000001214167c2b */ /* 0x000fd0000800000a */
[----:B------:R-:W-:Y:S01]  /*0ec0*/  DADD R22, -R16, R22 ;  /* 0x0000000010167229 */ /* 0x000fe20000000116 */
[----:B0-----:R-:W-:-:S04]  /*0ed0*/  USHF.L.U32 UR16, UR5, 0x1, URZ ;  /* 0x0000000105107899 */ /* 0x001fc800080006ff */
[----:B------:R-:W-:-:S03]  /*0ee0*/  UISETP.GT.U32.AND UP0, UPT, UR16, -0x2000001, UPT ;  /* 0xfdffffff1000788c */ /* 0x000fc6000bf04070 */
[----:B------:R-:W-:-:S08]  /*0ef0*/  DADD R18, R18, -R22 ;  /* 0x0000000012127229 */ /* 0x000fd00000000816 */
[----:B------:R-:W-:Y:S01]  /*0f00*/  DFMA R18, R20, UR20, R18 ;  /* 0x0000001414127c2b */ /* 0x000fe20008000012 */
[----:B------:R-:W-:-:S07]  /*0f10*/  @UP0 ULOP3.LUT UR5, UR5, 0xff0fffff, URZ, 0xc0, !UPT ;  /* 0xff0fffff05050892 */ /* 0x000fce000f8ec0ff */
[----:B------:R-:W-:-:S08]  /*0f20*/  DADD R14, R10, R18 ;  /* 0x000000000a0e7229 */ /* 0x000fd00000000012 */
[----:B------:R-:W-:Y:S02]  /*0f30*/  DADD R16, R10, -R14 ;  /* 0x000000000a107229 */ /* 0x000fe4000000080e */
[----:B------:R-:W-:-:S06]  /*0f40*/  DMUL R10, R14, UR4 ;  /* 0x000000040e0a7c28 */ /* 0x000fcc0008000000 */
[----:B------:R-:W-:Y:S02]  /*0f50*/  DADD R18, R18, R16 ;  /* 0x0000000012127229 */ /* 0x000fe40000000010 */
[----:B------:R-:W-:Y:S01]  /*0f60*/  DFMA R14, R14, UR4, -R10 ;  /* 0x000000040e0e7c2b */ /* 0x000fe2000800080a */
[----:B------:R-:W-:Y:S02]  /*0f70*/  IMAD.MOV.U32 R16, RZ, RZ, 0x652b82fe ;  /* 0x652b82feff107424 */ /* 0x000fe400078e00ff */
[----:B------:R-:W-:-:S05]  /*0f80*/  IMAD.MOV.U32 R17, RZ, RZ, 0x3ff71547 ;  /* 0x3ff71547ff117424 */ /* 0x000fca00078e00ff */
[----:B------:R-:W-:Y:S01]  /*0f90*/  DFMA R18, R18, UR4, R14 ;  /* 0x0000000412127c2b */ /* 0x000fe2000800000e */
[----:B------:R-:W-:Y:S01]  /*0fa0*/  UMOV UR4, 0x3b39803f ;  /* 0x3b39803f00047882 */ /* 0x000fe20000000000 */
[----:B------:R-:W-:-:S06]  /*0fb0*/  UMOV UR5, 0x3c7abc9e ;  /* 0x3c7abc9e00057882 */ /* 0x000fcc0000000000 */
[----:B------:R-:W-:-:S08]  /*0fc0*/  DADD R14, R10, R18 ;  /* 0x000000000a0e7229 */ /* 0x000fd00000000012 */
[----:B------:R-:W-:Y:S02]  /*0fd0*/  DFMA R16, R14, R16, 6.75539944105574400000e+15 ;  /* 0x433800000e10742b */ /* 0x000fe40000000010 */
[----:B------:R-:W-:Y:S01]  /*0fe0*/  FSETP.GEU.AND P1, PT, |R15|, 4.1917929649353027344, PT ;  /* 0x4086232b0f00780b */ /* 0x000fe20003f2e200 */
[----:B------:R-:W-:-:S05]  /*0ff0*/  DADD R10, R10, -R14 ;  /* 0x000000000a0a7229 */ /* 0x000fca000000080e */
[----:B------:R-:W-:-:S03]  /*1000*/  DADD R20, R16, -6.75539944105574400000e+15 ;  /* 0xc338000010147429 */ /* 0x000fc60000000000 */
[----:B------:R-:W-:-:S05]  /*1010*/  DADD R18, R18, R10 ;  /* 0x0000000012127229 */ /* 0x000fca000000000a */
[----:B------:R-:W-:-:S08]  /*1020*/  DFMA R22, R20, -UR18, R14 ;  /* 0x8000001214167c2b */ /* 0x000fd0000800000e */
[----:B------:R-:W-:Y:S01]  /*1030*/  DFMA R20, R20, -UR4, R22 ;  /* 0x8000000414147c2b */ /* 0x000fe20008000016 */
[----:B------:R-:W-:Y:S01]  /*1040*/  UMOV UR4, 0x69ce2bdf ;  /* 0x69ce2bdf00047882 */ /* 0x000fe20000000000 */
[----:B------:R-:W-:Y:S01]  /*1050*/  IMAD.MOV.U32 R22, RZ, RZ, -0x35dec16 ;  /* 0xfca213eaff167424 */ /* 0x000fe200078e00ff */
[----:B------:R-:W-:Y:S01]  /*1060*/  UMOV UR5, 0x3e5ade15 ;  /* 0x3e5ade1500057882 */ /* 0x000fe20000000000 */
[----:B------:R-:W-:-:S06]  /*1070*/  IMAD.MOV.U32 R23, RZ, RZ, 0x3e928af3 ;  /* 0x3e928af3ff177424 */ /* 0x000fcc00078e00ff */
        /* <DEDUP_REMOVED lines=25> */
[----:B------:R-:W-:-:S08]  /*1210*/  DFMA R22, R20, R22, 1 ;  /* 0x3ff000001416742b */ /* 0x000fd00000000016 */
[----:B------:R-:W-:-:S10]  /*1220*/  DFMA R20, R20, R22, 1 ;  /* 0x3ff000001414742b */ /* 0x000fd40000000016 */
[----:B------:R-:W-:Y:S02]  /*1230*/  IMAD R11, R16, 0x100000, R21 ;  /* 0x00100000100b7824 */ /* 0x000fe400078e0215 */
[----:B------:R-:W-:Y:S01]  /*1240*/  IMAD.MOV.U32 R10, RZ, RZ, R20 ;  /* 0x000000ffff0a7224 */ /* 0x000fe200078e0014 */
[----:B------:R-:W-:Y:S06]  /*1250*/  @!P1 BRA `(.L_x_10) ;  /* 0x0000000000309947 */ /* 0x000fec0003800000 */
[----:B------:R-:W-:Y:S01]  /*1260*/  FSETP.GEU.AND P2, PT, |R15|, 4.2275390625, PT ;  /* 0x408748000f00780b */ /* 0x000fe20003f4e200 */
[C---:B------:R-:W-:Y:S02]  /*1270*/  DADD R22, R14.reuse, +INF ;  /* 0x7ff000000e167429 */ /* 0x040fe40000000000 */
[----:B------:R-:W-:-:S08]  /*1280*/  DSETP.GEU.AND P1, PT, R14, RZ, PT ;  /* 0x000000ff0e00722a */ /* 0x000fd00003f2e000 */
[----:B------:R-:W-:Y:S02]  /*1290*/  FSEL R11, R23, RZ, P1 ;  /* 0x000000ff170b7208 */ /* 0x000fe40000800000 */
[----:B------:R-:W-:-:S04]  /*12a0*/  @!P2 LEA.HI R10, R16, R16, RZ, 0x1 ;  /* 0x00000010100aa211 */ /* 0x000fc800078f08ff */
[----:B------:R-:W-:Y:S02]  /*12b0*/  @!P2 SHF.R.S32.HI R15, RZ, 0x1, R10 ;  /* 0x00000001ff0fa819 */ /* 0x000fe4000001140a */
[----:B------:R-:W-:-:S03]  /*12c0*/  FSEL R10, R22, RZ, P1 ;  /* 0x000000ff160a7208 */ /* 0x000fc60000800000 */
[----:B------:R-:W-:Y:S02]  /*12d0*/  @!P2 IMAD.IADD R14, R16, 0x1, -R15 ;  /* 0x00000001100ea824 */ /* 0x000fe400078e0a0f */
[----:B------:R-:W-:-:S03]  /*12e0*/  @!P2 IMAD R21, R15, 0x100000, R21 ;  /* 0x001000000f15a824 */ /* 0x000fc600078e0215 */
[----:B------:R-:W-:Y:S01]  /*12f0*/  @!P2 LEA R15, R14, 0x3ff00000, 0x14 ;  /* 0x3ff000000e0fa811 */ /* 0x000fe200078ea0ff */
[----:B------:R-:W-:-:S06]  /*1300*/  @!P2 IMAD.MOV.U32 R14, RZ, RZ, RZ ;  /* 0x000000ffff0ea224 */ /* 0x000fcc00078e00ff */
[----:B------:R-:W-:-:S11]  /*1310*/  @!P2 DMUL R10, R20, R14 ;  /* 0x0000000e140aa228 */ /* 0x000fd60000000000 */
.L_x_10:
[----:B------:R-:W-:Y:S02]  /*1320*/  DFMA R18, R18, R10, R10 ;  /* 0x0000000a1212722b */ /* 0x000fe4000000000a */
[----:B------:R-:W-:-:S08]  /*1330*/  DSETP.NEU.AND P1, PT, |R10|, +INF , PT ;  /* 0x7ff000000a00742a */ /* 0x000fd00003f2d200 */
[----:B------:R-:W-:Y:S01]  /*1340*/  FSEL R15, R10, R18, !P1 ;  /* 0x000000120a0f7208 */ /* 0x000fe20004800000 */
[----:B------:R-:W-:Y:S01]  /*1350*/  IMAD.MOV.U32 R10, RZ, RZ, R0 ;  /* 0x000000ffff0a7224 */ /* 0x000fe200078e0000 */
[----:B------:R-:W-:Y:S01]  /*1360*/  FSEL R18, R11, R19, !P1 ;  /* 0x000000130b127208 */ /* 0x000fe20004800000 */
[----:B------:R-:W-:-:S04]  /*1370*/  IMAD.MOV.U32 R11, RZ, RZ, 0x0 ;  /* 0x00000000ff0b7424 */ /* 0x000fc800078e00ff */
[----:B------:R-:W-:Y:S05]  /*1380*/  RET.REL.NODEC R10 `(_Z10pow_doubleiiPdidS_) ;  /* 0xffffffec0a1c7950 */ /* 0x000fea0003c3ffff */
.L_x_11:
[----:B------:R-:W-:-:S00]  /*1390*/  BRA `(.L_x_11) ;  /* 0xfffffffc00fc7947 */ /* 0x000fc0000383ffff */
[----:B------:R-:W-:-:S00]  /*13a0*/  NOP ;  /* 0x0000000000007918 */ /* 0x000fc00000000000 */
        /* <DEDUP_REMOVED lines=13> */
.L_x_12:


//--------------------- .nv.shared.reserved.0     --------------------------
	.section	.nv.shared.reserved.0,"aw",@nobits
	.weak		__nv_reservedSMEM_offset_0_alias
	.size		__nv_reservedSMEM_offset_0_alias, 0, 64
	.other		__nv_reservedSMEM_offset_0_alias,@"STO_CUDA_RESERVED_SHARED STV_DEFAULT"
__nv_reservedSMEM_offset_0_alias:
	.zero		0
	.zero		64


//--------------------- .nv.constant0._Z10pow_doubleiiPdidS_ --------------------------
	.section	.nv.constant0._Z10pow_doubleiiPdidS_,"a",@progbits
	.sectionflags	@""
	.align	4
.nv.constant0._Z10pow_doubleiiPdidS_:
	.zero		936


//--------------------- SYMBOLS --------------------------

	.type		.nv.reservedSmem.offset0,@object
	.size		.nv.reservedSmem.offset0,0x4
